	.headerflags	@"EF_CUDA_TEXMODE_UNIFIED EF_CUDA_64BIT_ADDRESS EF_CUDA_SM86 EF_CUDA_VIRTUAL_SM(EF_CUDA_SM86)"
	.elftype	@"ET_EXEC"


//--------------------- .nv.info                  --------------------------
	.section	.nv.info,"",@"SHT_CUDA_INFO"
	.align	4


	//----- nvinfo : EIATTR_REGCOUNT
	.align		4
        /*0000*/ 	.byte	0x04, 0x2f
        /*0002*/ 	.short	(.L_1 - .L_0)
	.align		4
.L_0:
        /*0004*/ 	.word	index@(swiglu_fwd_kernel)
        /*0008*/ 	.word	0x00000024


	//----- nvinfo : EIATTR_MAX_STACK_SIZE
	.align		4
.L_1:
        /*000c*/ 	.byte	0x04, 0x23
        /*000e*/ 	.short	(.L_3 - .L_2)
	.align		4
.L_2:
        /*0010*/ 	.word	index@(swiglu_fwd_kernel)
        /*0014*/ 	.word	0x00000000


	//----- nvinfo : EIATTR_MIN_STACK_SIZE
	.align		4
.L_3:
        /*0018*/ 	.byte	0x04, 0x12
        /*001a*/ 	.short	(.L_5 - .L_4)
	.align		4
.L_4:
        /*001c*/ 	.word	index@(swiglu_fwd_kernel)
        /*0020*/ 	.word	0x00000000


	//----- nvinfo : EIATTR_FRAME_SIZE
	.align		4
.L_5:
        /*0024*/ 	.byte	0x04, 0x11
        /*0026*/ 	.short	(.L_7 - .L_6)
	.align		4
.L_6:
        /*0028*/ 	.word	index@(swiglu_fwd_kernel)
        /*002c*/ 	.word	0x00000000
.L_7:


//--------------------- .nv.info.swiglu_fwd_kernel --------------------------
	.section	.nv.info.swiglu_fwd_kernel,"",@"SHT_CUDA_INFO"
	.align	4


	//----- nvinfo : EIATTR_CUDA_API_VERSION
	.align		4
        /*0000*/ 	.byte	0x04, 0x37
        /*0002*/ 	.short	(.L_9 - .L_8)
.L_8:
        /*0004*/ 	.word	0x0000007b


	//----- nvinfo : EIATTR_SW2861232_WAR
	.align		4
.L_9:
        /*0008*/ 	.byte	0x01, 0x35
	.zero		2


	//----- nvinfo : EIATTR_PARAM_CBANK
	.align		4
        /*000c*/ 	.byte	0x04, 0x0a
        /*000e*/ 	.short	(.L_11 - .L_10)
	.align		4
.L_10:
        /*0010*/ 	.word	index@(.nv.constant0.swiglu_fwd_kernel)
        /*0014*/ 	.short	0x0160
        /*0016*/ 	.short	0x001c


	//----- nvinfo : EIATTR_CBANK_PARAM_SIZE
	.align		4
.L_11:
        /*0018*/ 	.byte	0x03, 0x19
        /*001a*/ 	.short	0x001c


	//----- nvinfo : EIATTR_KPARAM_INFO
	.align		4
        /*001c*/ 	.byte	0x04, 0x17
        /*001e*/ 	.short	(.L_13 - .L_12)
.L_12:
        /*0020*/ 	.word	0x00000000
        /*0024*/ 	.short	0x0003
        /*0026*/ 	.short	0x0018
        /*0028*/ 	.byte	0x00, 0xf0, 0x11, 0x00


	//----- nvinfo : EIATTR_KPARAM_INFO
	.align		4
.L_13:
        /*002c*/ 	.byte	0x04, 0x17
        /*002e*/ 	.short	(.L_15 - .L_14)
.L_14:
        /*0030*/ 	.word	0x00000000
        /*0034*/ 	.short	0x0002
        /*0036*/ 	.short	0x0010
        /*0038*/ 	.byte	0x00, 0xf0, 0x21, 0x00


	//----- nvinfo : EIATTR_KPARAM_INFO
	.align		4
.L_15:
        /*003c*/ 	.byte	0x04, 0x17
        /*003e*/ 	.short	(.L_17 - .L_16)
.L_16:
        /*0040*/ 	.word	0x00000000
        /*0044*/ 	.short	0x0001
        /*0046*/ 	.short	0x0008
        /*0048*/ 	.byte	0x00, 0xf0, 0x21, 0x00


	//----- nvinfo : EIATTR_KPARAM_INFO
	.align		4
.L_17:
        /*004c*/ 	.byte	0x04, 0x17
        /*004e*/ 	.short	(.L_19 - .L_18)
.L_18:
        /*0050*/ 	.word	0x00000000
        /*0054*/ 	.short	0x0000
        /*0056*/ 	.short	0x0000
        /*0058*/ 	.byte	0x00, 0xf0, 0x21, 0x00


	//----- nvinfo : EIATTR_MAXREG_COUNT
	.align		4
.L_19:
        /*005c*/ 	.byte	0x03, 0x1b
        /*005e*/ 	.short	0x0080


	//----- nvinfo : EIATTR_EXIT_INSTR_OFFSETS
	.align		4
        /*0060*/ 	.byte	0x04, 0x1c
        /*0062*/ 	.short	(.L_21 - .L_20)


	//   ....[0]....
.L_20:
        /*0064*/ 	.word	0x00000dd0


	//   ....[1]....
        /*0068*/ 	.word	0x00000e00


	//----- nvinfo : EIATTR_MAX_THREADS
	.align		4
.L_21:
        /*006c*/ 	.byte	0x04, 0x05
        /*006e*/ 	.short	(.L_23 - .L_22)
.L_22:
        /*0070*/ 	.word	0x00000200
        /*0074*/ 	.word	0x00000001
        /*0078*/ 	.word	0x00000001
.L_23:


//--------------------- .nv.rel.action            --------------------------
	.section	.nv.rel.action,"",@"SHT_CUDA_RELOCINFO"
	.align	8
	.sectionentsize	8
        /*0000*/ 	.byte	0x73, 0x00, 0x00, 0x00, 0x00, 0x00, 0x00, 0x00, 0x00, 0x00, 0x00, 0x11, 0x25, 0x00, 0x05, 0x36


//--------------------- .nv.constant0.swiglu_fwd_kernel --------------------------
	.section	.nv.constant0.swiglu_fwd_kernel,"a",@progbits
	.align	4
.nv.constant0.swiglu_fwd_kernel:
	.zero		380


//--------------------- .text.swiglu_fwd_kernel   --------------------------
	.section	.text.swiglu_fwd_kernel,"ax",@progbits
	.sectioninfo	@"SHI_REGISTERS=36"
	.align	128
        .global         swiglu_fwd_kernel
        .type           swiglu_fwd_kernel,@function
        .size           swiglu_fwd_kernel,(.L_x_1 - swiglu_fwd_kernel)
        .other          swiglu_fwd_kernel,@"STO_CUDA_ENTRY STV_DEFAULT"
swiglu_fwd_kernel:
.text.swiglu_fwd_kernel:
[----:B------:R-:W-:-:S02]  /*0000*/  IMAD.MOV.U32 R1, RZ, RZ, c[0x0][0x28] ;  /* 0x00000a00ff017624 */ /* 0x000fc400078e00ff */
[----:B------:R-:W0:Y:S01]  /*0010*/  S2R R0, SR_TID.X ;  /* 0x0000000000007919 */ /* 0x000e220000002100 */
[----:B------:R-:W-:Y:S01]  /*0020*/  IMAD.MOV.U32 R11, RZ, RZ, 0x2 ;  /* 0x00000002ff0b7424 */ /* 0x000fe200078e00ff */
[----:B------:R-:W-:Y:S01]  /*0030*/  PRMT R2, RZ, 0x7610, R2 ;  /* 0x00007610ff027816 */ /* 0x000fe20000000002 */
[----:B------:R-:W-:Y:S01]  /*0040*/  ULDC.64 UR4, c[0x0][0x118] ;  /* 0x0000460000047ab9 */ /* 0x000fe20000000a00 */
[----:B------:R-:W1:Y:S01]  /*0050*/  S2R R3, SR_CTAID.X ;  /* 0x0000000000037919 */ /* 0x000e620000002500 */
[----:B0-----:R-:W-:-:S05]  /*0060*/  IMAD.SHL.U32 R0, R0, 0x8, RZ ;  /* 0x0000000800007824 */ /* 0x001fca00078e00ff */
[----:B------:R-:W-:-:S05]  /*0070*/  LOP3.LUT R0, R0, 0xff8, RZ, 0xc0, !PT ;  /* 0x00000ff800007812 */ /* 0x000fca00078ec0ff */
[----:B-1----:R-:W-:-:S04]  /*0080*/  IMAD R12, R3, 0x1000, R0 ;  /* 0x00001000030c7824 */ /* 0x002fc800078e0200 */
[C---:B------:R-:W-:Y:S01]  /*0090*/  IMAD.WIDE R4, R12.reuse, R11, c[0x0][0x160] ;  /* 0x000058000c047625 */ /* 0x040fe200078e020b */
[C---:B------:R-:W-:Y:S02]  /*00a0*/  ISETP.GE.AND P6, PT, R12.reuse, c[0x0][0x178], PT ;  /* 0x00005e000c007a0c */ /* 0x040fe40003fc6270 */
[----:B------:R-:W-:-:S11]  /*00b0*/  IADD3 R23, R12, 0x1, RZ ;  /* 0x000000010c177810 */ /* 0x000fd60007ffe0ff */
[----:B------:R-:W2:Y:S01]  /*00c0*/  @!P6 LDG.E.U16 R2, [R4.64] ;  /* 0x000000040402e981 */ /* 0x000ea2000c1e1500 */
[----:B------:R-:W-:Y:S02]  /*00d0*/  ISETP.GE.AND P0, PT, R23, c[0x0][0x178], PT ;  /* 0x00005e0017007a0c */ /* 0x000fe40003f06270 */
[----:B------:R-:W-:-:S11]  /*00e0*/  PRMT R6, RZ, 0x7610, R6 ;  /* 0x00007610ff067816 */ /* 0x000fd60000000006 */
[----:B------:R-:W3:Y:S01]  /*00f0*/  @!P0 LDG.E.U16 R6, [R4.64+0x2] ;  /* 0x0000020404068981 */ /* 0x000ee2000c1e1500 */
[----:B------:R-:W-:Y:S02]  /*0100*/  IADD3 R0, R12, 0x2, RZ ;  /* 0x000000020c007810 */ /* 0x000fe40007ffe0ff */
[----:B------:R-:W-:Y:S02]  /*0110*/  PRMT R7, RZ, 0x7610, R7 ;  /* 0x00007610ff077816 */ /* 0x000fe40000000007 */
[----:B------:R-:W-:-:S13]  /*0120*/  ISETP.GE.AND P5, PT, R0, c[0x0][0x178], PT ;  /* 0x00005e0000007a0c */ /* 0x000fda0003fa6270 */
[----:B------:R-:W4:Y:S01]  /*0130*/  @!P5 LDG.E.U16 R7, [R4.64+0x4] ;  /* 0x000004040407d981 */ /* 0x000f22000c1e1500 */
[----:B------:R-:W-:Y:S02]  /*0140*/  IADD3 R0, R12, 0x3, RZ ;  /* 0x000000030c007810 */ /* 0x000fe40007ffe0ff */
[----:B------:R-:W-:Y:S02]  /*0150*/  PRMT R8, RZ, 0x7610, R8 ;  /* 0x00007610ff087816 */ /* 0x000fe40000000008 */
[----:B------:R-:W-:-:S13]  /*0160*/  ISETP.GE.AND P4, PT, R0, c[0x0][0x178], PT ;  /* 0x00005e0000007a0c */ /* 0x000fda0003f86270 */
[----:B------:R-:W5:Y:S01]  /*0170*/  @!P4 LDG.E.U16 R8, [R4.64+0x6] ;  /* 0x000006040408c981 */ /* 0x000f62000c1e1500 */
[----:B------:R-:W-:Y:S02]  /*0180*/  PRMT R13, RZ, 0x7610, R13 ;  /* 0x00007610ff0d7816 */ /* 0x000fe4000000000d */
[----:B------:R-:W-:Y:S02]  /*0190*/  PRMT R15, RZ, 0x7610, R15 ;  /* 0x00007610ff0f7816 */ /* 0x000fe4000000000f */
[----:B------:R-:W-:Y:S02]  /*01a0*/  PRMT R18, RZ, 0x7610, R18 ;  /* 0x00007610ff127816 */ /* 0x000fe40000000012 */
[----:B------:R-:W-:Y:S02]  /*01b0*/  PRMT R20, RZ, 0x7610, R20 ;  /* 0x00007610ff147816 */ /* 0x000fe40000000014 */
[----:B------:R-:W-:Y:S02]  /*01c0*/  PRMT R21, RZ, 0x7610, R21 ;  /* 0x00007610ff157816 */ /* 0x000fe40000000015 */
[----:B--2---:R-:W-:-:S05]  /*01d0*/  SEL R2, R2, RZ, !P6 ;  /* 0x000000ff02027207 */ /* 0x004fca0007000000 */
[----:B------:R-:W-:Y:S02]  /*01e0*/  HADD2.F32 R10, -RZ, R2.H0_H0 ;  /* 0x20000002ff0a7230 */ /* 0x000fe40000004100 */
[----:B------:R-:W-:-:S03]  /*01f0*/  IMAD.WIDE R2, R12, R11, c[0x0][0x168] ;  /* 0x00005a000c027625 */ /* 0x000fc600078e020b */
[----:B------:R-:W-:Y:S02]  /*0200*/  FADD R0, RZ, -R10 ;  /* 0x8000000aff007221 */ /* 0x000fe40000000000 */
[----:B------:R-:W2:Y:S02]  /*0210*/  @!P6 LDG.E.U16 R13, [R2.64] ;  /* 0x00000004020de981 */ /* 0x000ea4000c1e1500 */
[----:B------:R-:W-:Y:S01]  /*0220*/  FMUL R9, R0, 1.4426950216293334961 ;  /* 0x3fb8aa3b00097820 */ /* 0x000fe20000400000 */
[----:B---3--:R-:W-:Y:S01]  /*0230*/  SEL R6, R6, RZ, !P0 ;  /* 0x000000ff06067207 */ /* 0x008fe20004000000 */
[----:B------:R-:W3:Y:S03]  /*0240*/  @!P0 LDG.E.U16 R15, [R2.64+0x2] ;  /* 0x00000204020f8981 */ /* 0x000ee6000c1e1500 */
[----:B------:R-:W-:Y:S01]  /*0250*/  FSETP.GEU.AND P1, PT, R9, -126, PT ;  /* 0xc2fc00000900780b */ /* 0x000fe20003f2e000 */
[----:B------:R-:W-:-:S05]  /*0260*/  HADD2.F32 R14, -RZ, R6.H0_H0 ;  /* 0x20000006ff0e7230 */ /* 0x000fca0000004100 */
[----:B------:R-:W-:-:S04]  /*0270*/  FADD R0, RZ, -R14 ;  /* 0x8000000eff007221 */ /* 0x000fc80000000000 */
[----:B------:R-:W-:Y:S01]  /*0280*/  FMUL R16, R0, 1.4426950216293334961 ;  /* 0x3fb8aa3b00107820 */ /* 0x000fe20000400000 */
[----:B------:R-:W-:Y:S02]  /*0290*/  IADD3 R0, R12, 0x4, RZ ;  /* 0x000000040c007810 */ /* 0x000fe40007ffe0ff */
[----:B------:R-:W-:Y:S02]  /*02a0*/  @!P1 FMUL R9, R9, 0.5 ;  /* 0x3f00000009099820 */ /* 0x000fe40000400000 */
[----:B------:R-:W-:Y:S02]  /*02b0*/  FSETP.GEU.AND P0, PT, R16, -126, PT ;  /* 0xc2fc00001000780b */ /* 0x000fe40003f0e000 */
[----:B------:R-:W0:Y:S01]  /*02c0*/  MUFU.EX2 R6, R9 ;  /* 0x0000000900067308 */ /* 0x000e220000000800 */
[----:B------:R-:W-:Y:S02]  /*02d0*/  ISETP.GE.AND P3, PT, R0, c[0x0][0x178], PT ;  /* 0x00005e0000007a0c */ /* 0x000fe40003f66270 */
[----:B----4-:R-:W-:-:S08]  /*02e0*/  SEL R7, R7, RZ, !P5 ;  /* 0x000000ff07077207 */ /* 0x010fd00006800000 */
[----:B------:R-:W-:-:S03]  /*02f0*/  @!P0 FMUL R16, R16, 0.5 ;  /* 0x3f00000010108820 */ /* 0x000fc60000400000 */
[----:B------:R1:W4:Y:S01]  /*0300*/  @!P3 LDG.E.U16 R18, [R4.64+0x8] ;  /* 0x000008040412b981 */ /* 0x000322000c1e1500 */
[----:B0-----:R-:W-:Y:S01]  /*0310*/  @!P1 FMUL R6, R6, R6 ;  /* 0x0000000606069220 */ /* 0x001fe20000400000 */
[----:B------:R-:W0:Y:S03]  /*0320*/  MUFU.EX2 R17, R16 ;  /* 0x0000001000117308 */ /* 0x000e260000000800 */
[----:B------:R-:W-:Y:S01]  /*0330*/  FADD R24, R6, 1 ;  /* 0x3f80000006187421 */ /* 0x000fe20000000000 */
[----:B------:R-:W-:-:S05]  /*0340*/  HADD2.F32 R6, -RZ, R7.H0_H0 ;  /* 0x20000007ff067230 */ /* 0x000fca0000004100 */
[----:B------:R-:W-:Y:S01]  /*0350*/  FADD R0, RZ, -R6 ;  /* 0x80000006ff007221 */ /* 0x000fe20000000000 */
[----:B------:R-:W-:-:S03]  /*0360*/  IADD3 R7, R12, 0x5, RZ ;  /* 0x000000050c077810 */ /* 0x000fc60007ffe0ff */
[----:B------:R-:W-:Y:S01]  /*0370*/  FMUL R19, R0, 1.4426950216293334961 ;  /* 0x3fb8aa3b00137820 */ /* 0x000fe20000400000 */
[----:B------:R-:W-:Y:S01]  /*0380*/  ISETP.GE.AND P2, PT, R7, c[0x0][0x178], PT ;  /* 0x00005e0007007a0c */ /* 0x000fe20003f46270 */
[----:B0-----:R-:W-:-:S03]  /*0390*/  @!P0 FMUL R17, R17, R17 ;  /* 0x0000001111118220 */ /* 0x001fc60000400000 */
[----:B------:R-:W-:Y:S02]  /*03a0*/  FSETP.GEU.AND P0, PT, R19, -126, PT ;  /* 0xc2fc00001300780b */ /* 0x000fe40003f0e000 */
[----:B------:R-:W-:Y:S01]  /*03b0*/  FSETP.GT.AND P1, PT, R24, 8.50705917302346158658e+37, PT ;  /* 0x7e8000001800780b */ /* 0x000fe20003f24000 */
[----:B------:R-:W-:Y:S01]  /*03c0*/  IMAD.MOV.U32 R0, RZ, RZ, 0x3e800000 ;  /* 0x3e800000ff007424 */ /* 0x000fe200078e00ff */
[----:B------:R-:W-:Y:S01]  /*03d0*/  FADD R25, R17, 1 ;  /* 0x3f80000011197421 */ /* 0x000fe20000000000 */
[----:B-----5:R-:W-:-:S04]  /*03e0*/  SEL R7, R8, RZ, !P4 ;  /* 0x000000ff08077207 */ /* 0x020fc80006000000 */
[----:B------:R1:W5:Y:S04]  /*03f0*/  @!P2 LDG.E.U16 R20, [R4.64+0xa] ;  /* 0x00000a040414a981 */ /* 0x000368000c1e1500 */
[----:B------:R-:W-:Y:S01]  /*0400*/  @!P0 FMUL R19, R19, 0.5 ;  /* 0x3f00000013138820 */ /* 0x000fe20000400000 */
[----:B------:R-:W-:Y:S01]  /*0410*/  FSEL R27, R0, 1, P1 ;  /* 0x3f800000001b7808 */ /* 0x000fe20000800000 */
[----:B------:R-:W-:Y:S02]  /*0420*/  @P1 FMUL R24, R24, 0.25 ;  /* 0x3e80000018181820 */ /* 0x000fe40000400000 */
[----:B------:R-:W0:Y:S01]  /*0430*/  MUFU.EX2 R9, R19 ;  /* 0x0000001300097308 */ /* 0x000e220000000800 */
[----:B------:R-:W-:Y:S01]  /*0440*/  FSETP.GT.AND P1, PT, R25, 8.50705917302346158658e+37, PT ;  /* 0x7e8000001900780b */ /* 0x000fe20003f24000 */
[----:B------:R-:W-:-:S05]  /*0450*/  HADD2.F32 R7, -RZ, R7.H0_H0 ;  /* 0x20000007ff077230 */ /* 0x000fca0000004100 */
[----:B------:R-:W-:Y:S01]  /*0460*/  FADD R8, RZ, -R7 ;  /* 0x80000007ff087221 */ /* 0x000fe20000000000 */
[----:B------:R-:W-:-:S03]  /*0470*/  IADD3 R17, R12, 0x6, RZ ;  /* 0x000000060c117810 */ /* 0x000fc60007ffe0ff */
[----:B------:R-:W-:Y:S01]  /*0480*/  FMUL R22, R8, 1.4426950216293334961 ;  /* 0x3fb8aa3b08167820 */ /* 0x000fe20000400000 */
[----:B------:R-:W-:Y:S02]  /*0490*/  FSEL R16, R0, 1, P1 ;  /* 0x3f80000000107808 */ /* 0x000fe40000800000 */
[----:B------:R-:W-:Y:S01]  /*04a0*/  @P1 FMUL R25, R25, 0.25 ;  /* 0x3e80000019191820 */ /* 0x000fe20000400000 */
[----:B------:R-:W-:Y:S01]  /*04b0*/  ISETP.GE.AND P1, PT, R17, c[0x0][0x178], PT ;  /* 0x00005e0011007a0c */ /* 0x000fe20003f26270 */
[----:B0-----:R-:W-:Y:S01]  /*04c0*/  @!P0 FMUL R9, R9, R9 ;  /* 0x0000000909098220 */ /* 0x001fe20000400000 */
[----:B------:R-:W-:-:S11]  /*04d0*/  FSETP.GEU.AND P0, PT, R22, -126, PT ;  /* 0xc2fc00001600780b */ /* 0x000fd60003f0e000 */
[----:B------:R1:W5:Y:S02]  /*04e0*/  @!P1 LDG.E.U16 R21, [R4.64+0xc] ;  /* 0x00000c0404159981 */ /* 0x000364000c1e1500 */
[----:B------:R-:W-:-:S04]  /*04f0*/  @!P0 FMUL R22, R22, 0.5 ;  /* 0x3f00000016168820 */ /* 0x000fc80000400000 */
[----:B------:R-:W0:Y:S01]  /*0500*/  MUFU.EX2 R8, R22 ;  /* 0x0000001600087308 */ /* 0x000e220000000800 */
[----:B------:R-:W-:Y:S02]  /*0510*/  IADD3 R17, R12, 0x7, RZ ;  /* 0x000000070c117810 */ /* 0x000fe40007ffe0ff */
[----:B------:R-:W-:Y:S01]  /*0520*/  PRMT R19, RZ, 0x7610, R19 ;  /* 0x00007610ff137816 */ /* 0x000fe20000000013 */
[----:B0-----:R-:W-:Y:S01]  /*0530*/  @!P0 FMUL R8, R8, R8 ;  /* 0x0000000808088220 */ /* 0x001fe20000400000 */
[----:B------:R-:W-:-:S13]  /*0540*/  ISETP.GE.AND P0, PT, R17, c[0x0][0x178], PT ;  /* 0x00005e0011007a0c */ /* 0x000fda0003f06270 */
[----:B------:R1:W5:Y:S01]  /*0550*/  @!P0 LDG.E.U16 R19, [R4.64+0xe] ;  /* 0x00000e0404138981 */ /* 0x000362000c1e1500 */
[----:B------:R-:W0:Y:S08]  /*0560*/  MUFU.RCP R24, R24 ;  /* 0x0000001800187308 */ /* 0x000e300000001000 */
[----:B------:R-:W1:Y:S01]  /*0570*/  MUFU.RCP R25, R25 ;  /* 0x0000001900197308 */ /* 0x000e620000001000 */
[----:B------:R-:W-:-:S02]  /*0580*/  P2R R26, PR, RZ, 0x8 ;  /* 0x00000008ff1a7803 */ /* 0x000fc40000000000 */
[----:B------:R-:W-:Y:S01]  /*0590*/  ISETP.GE.AND P3, PT, R23, c[0x0][0x178], PT ;  /* 0x00005e0017007a0c */ /* 0x000fe20003f66270 */
[----:B0-----:R-:W-:Y:S01]  /*05a0*/  FMUL R27, R24, R27 ;  /* 0x0000001b181b7220 */ /* 0x001fe20000400000 */
[----:B------:R-:W-:-:S03]  /*05b0*/  PRMT R22, RZ, 0x7610, R22 ;  /* 0x00007610ff167816 */ /* 0x000fc60000000016 */
[----:B------:R-:W-:-:S03]  /*05c0*/  FMUL R27, R10, R27 ;  /* 0x0000001b0a1b7220 */ /* 0x000fc60000400000 */
[----:B------:R0:W5:Y:S01]  /*05d0*/  @!P5 LDG.E.U16 R22, [R2.64+0x4] ;  /* 0x000004040216d981 */ /* 0x000162000c1e1500 */
[----:B-1----:R-:W-:Y:S01]  /*05e0*/  IMAD.WIDE R4, R12, R11, c[0x0][0x170] ;  /* 0x00005c000c047625 */ /* 0x002fe200078e020b */
[----:B--2---:R-:W-:Y:S02]  /*05f0*/  SEL R13, R13, RZ, !P6 ;  /* 0x000000ff0d0d7207 */ /* 0x004fe40007000000 */
[----:B---3--:R-:W-:Y:S01]  /*0600*/  SEL R17, R15, RZ, !P3 ;  /* 0x000000ff0f117207 */ /* 0x008fe20005800000 */
[----:B------:R-:W-:Y:S02]  /*0610*/  FMUL R15, R25, R16 ;  /* 0x00000010190f7220 */ /* 0x000fe40000400000 */
[----:B------:R-:W-:Y:S01]  /*0620*/  HADD2.F32 R10, -RZ, R13.H0_H0 ;  /* 0x2000000dff0a7230 */ /* 0x000fe20000004100 */
[----:B------:R-:W-:Y:S01]  /*0630*/  ISETP.NE.AND P3, PT, R26, RZ, PT ;  /* 0x000000ff1a00720c */ /* 0x000fe20003f65270 */
[----:B------:R-:W-:Y:S01]  /*0640*/  HADD2.F32 R13, -RZ, R17.H0_H0 ;  /* 0x20000011ff0d7230 */ /* 0x000fe20000004100 */
[----:B------:R-:W-:-:S02]  /*0650*/  FMUL R14, R14, R15 ;  /* 0x0000000f0e0e7220 */ /* 0x000fc40000400000 */
[----:B------:R-:W-:Y:S01]  /*0660*/  FMUL R10, R10, R27 ;  /* 0x0000001b0a0a7220 */ /* 0x000fe20000400000 */
[----:B------:R-:W-:Y:S01]  /*0670*/  PRMT R16, RZ, 0x7610, R16 ;  /* 0x00007610ff107816 */ /* 0x000fe20000000010 */
[----:B------:R-:W-:Y:S01]  /*0680*/  FMUL R13, R13, R14 ;  /* 0x0000000e0d0d7220 */ /* 0x000fe20000400000 */
[----:B------:R-:W-:Y:S02]  /*0690*/  PRMT R14, RZ, 0x7610, R14 ;  /* 0x00007610ff0e7816 */ /* 0x000fe4000000000e */
[----:B------:R-:W-:Y:S02]  /*06a0*/  PRMT R15, RZ, 0x7610, R15 ;  /* 0x00007610ff0f7816 */ /* 0x000fe4000000000f */
[----:B------:R0:W2:Y:S01]  /*06b0*/  @!P4 LDG.E.U16 R16, [R2.64+0x6] ;  /* 0x000006040210c981 */ /* 0x0000a2000c1e1500 */
[----:B------:R-:W-:Y:S02]  /*06c0*/  F2FP.PACK_AB R10, R13, R10 ;  /* 0x0000000a0d0a723e */ /* 0x000fe400000000ff */
[----:B------:R-:W-:Y:S01]  /*06d0*/  PRMT R17, RZ, 0x7610, R17 ;  /* 0x00007610ff117816 */ /* 0x000fe20000000011 */
[----:B------:R0:W3:Y:S01]  /*06e0*/  @!P3 LDG.E.U16 R14, [R2.64+0x8] ;  /* 0x00000804020eb981 */ /* 0x0000e2000c1e1500 */
[----:B------:R-:W-:-:S03]  /*06f0*/  PRMT R13, RZ, 0x7610, R13 ;  /* 0x00007610ff0d7816 */ /* 0x000fc6000000000d */
[----:B------:R0:W3:Y:S04]  /*0700*/  @!P2 LDG.E.U16 R15, [R2.64+0xa] ;  /* 0x00000a04020fa981 */ /* 0x0000e8000c1e1500 */
[----:B------:R0:W3:Y:S04]  /*0710*/  @!P1 LDG.E.U16 R17, [R2.64+0xc] ;  /* 0x00000c0402119981 */ /* 0x0000e8000c1e1500 */
[----:B------:R0:W3:Y:S01]  /*0720*/  @!P0 LDG.E.U16 R13, [R2.64+0xe] ;  /* 0x00000e04020d8981 */ /* 0x0000e2000c1e1500 */
[----:B----4-:R-:W-:-:S05]  /*0730*/  SEL R11, R18, RZ, !P3 ;  /* 0x000000ff120b7207 */ /* 0x010fca0005800000 */
[----:B------:R-:W-:-:S05]  /*0740*/  HADD2.F32 R11, -RZ, R11.H0_H0 ;  /* 0x2000000bff0b7230 */ /* 0x000fca0000004100 */
[----:B------:R-:W-:-:S04]  /*0750*/  FADD R12, RZ, -R11 ;  /* 0x8000000bff0c7221 */ /* 0x000fc80000000000 */
[----:B------:R-:W-:Y:S01]  /*0760*/  FMUL R12, R12, 1.4426950216293334961 ;  /* 0x3fb8aa3b0c0c7820 */ /* 0x000fe20000400000 */
[----:B------:R1:W-:Y:S04]  /*0770*/  @!P6 STG.E.U16 [R4.64], R10 ;  /* 0x0000000a0400e986 */ /* 0x0003e8000c101504 */
[----:B------:R-:W-:Y:S02]  /*0780*/  FSETP.GEU.AND P6, PT, R12, -126, PT ;  /* 0xc2fc00000c00780b */ /* 0x000fe40003fce000 */
[----:B-----5:R-:W-:-:S11]  /*0790*/  SEL R20, R20, RZ, !P2 ;  /* 0x000000ff14147207 */ /* 0x020fd60005000000 */
[----:B------:R-:W-:-:S04]  /*07a0*/  @!P6 FMUL R12, R12, 0.5 ;  /* 0x3f0000000c0ce820 */ /* 0x000fc80000400000 */
[----:B------:R-:W4:Y:S01]  /*07b0*/  MUFU.EX2 R18, R12 ;  /* 0x0000000c00127308 */ /* 0x000f220000000800 */
[----:B0-----:R-:W-:-:S05]  /*07c0*/  HADD2.F32 R2, -RZ, R20.H0_H0 ;  /* 0x20000014ff027230 */ /* 0x001fca0000004100 */
[----:B------:R-:W-:-:S04]  /*07d0*/  FADD R3, RZ, -R2 ;  /* 0x80000002ff037221 */ /* 0x000fc80000000000 */
[----:B------:R-:W-:Y:S01]  /*07e0*/  FMUL R20, R3, 1.4426950216293334961 ;  /* 0x3fb8aa3b03147820 */ /* 0x000fe20000400000 */
[----:B----4-:R-:W-:-:S04]  /*07f0*/  @!P6 FMUL R18, R18, R18 ;  /* 0x000000121212e220 */ /* 0x010fc80000400000 */
[----:B------:R-:W-:-:S13]  /*0800*/  FSETP.GEU.AND P6, PT, R20, -126, PT ;  /* 0xc2fc00001400780b */ /* 0x000fda0003fce000 */
[----:B------:R-:W-:Y:S01]  /*0810*/  @!P6 FMUL R20, R20, 0.5 ;  /* 0x3f0000001414e820 */ /* 0x000fe20000400000 */
[----:B------:R-:W-:-:S03]  /*0820*/  SEL R3, R21, RZ, !P1 ;  /* 0x000000ff15037207 */ /* 0x000fc60004800000 */
[----:B------:R-:W0:Y:S02]  /*0830*/  MUFU.EX2 R24, R20 ;  /* 0x0000001400187308 */ /* 0x000e240000000800 */
[----:B------:R-:W-:-:S05]  /*0840*/  HADD2.F32 R3, -RZ, R3.H0_H0 ;  /* 0x20000003ff037230 */ /* 0x000fca0000004100 */
[----:B------:R-:W-:-:S04]  /*0850*/  FADD R12, RZ, -R3 ;  /* 0x80000003ff0c7221 */ /* 0x000fc80000000000 */
[----:B------:R-:W-:Y:S01]  /*0860*/  FMUL R21, R12, 1.4426950216293334961 ;  /* 0x3fb8aa3b0c157820 */ /* 0x000fe20000400000 */
[----:B0-----:R-:W-:-:S04]  /*0870*/  @!P6 FMUL R24, R24, R24 ;  /* 0x000000181818e220 */ /* 0x001fc80000400000 */
        /* <DEDUP_REMOVED lines=9> */
[----:B------:R-:W-:-:S04]  /*0910*/  @!P6 FMUL R26, R26, 0.5 ;  /* 0x3f0000001a1ae820 */ /* 0x000fc80000400000 */
[----:B------:R-:W0:Y:S01]  /*0920*/  MUFU.EX2 R27, R26 ;  /* 0x0000001a001b7308 */ /* 0x000e220000000800 */
[----:B------:R-:W-:Y:S01]  /*0930*/  FADD R28, R9, 1 ;  /* 0x3f800000091c7421 */ /* 0x000fe20000000000 */
[----:B------:R-:W-:Y:S01]  /*0940*/  FADD R21, R8, 1 ;  /* 0x3f80000008157421 */ /* 0x000fe20000000000 */
[----:B0-----:R-:W-:-:S03]  /*0950*/  @!P6 FMUL R27, R27, R27 ;  /* 0x0000001b1b1be220 */ /* 0x001fc60000400000 */
[----:B------:R-:W-:-:S04]  /*0960*/  FSETP.GT.AND P6, PT, R28, 8.50705917302346158658e+37, PT ;  /* 0x7e8000001c00780b */ /* 0x000fc80003fc4000 */
[----:B------:R-:W-:-:S09]  /*0970*/  FSEL R20, R0, 1, P6 ;  /* 0x3f80000000147808 */ /* 0x000fd20003000000 */
[----:B------:R-:W-:Y:S01]  /*0980*/  @P6 FMUL R28, R28, 0.25 ;  /* 0x3e8000001c1c6820 */ /* 0x000fe20000400000 */
[----:B------:R-:W-:Y:S01]  /*0990*/  FSETP.GT.AND P6, PT, R21, 8.50705917302346158658e+37, PT ;  /* 0x7e8000001500780b */ /* 0x000fe20003fc4000 */
[----:B------:R-:W-:-:S03]  /*09a0*/  FADD R29, R18, 1 ;  /* 0x3f800000121d7421 */ /* 0x000fc60000000000 */
        /* <DEDUP_REMOVED lines=15> */
[----:B------:R-:W0:-:S12]  /*0aa0*/  MUFU.RCP R31, R28 ;  /* 0x0000001c001f7308 */ /* 0x000e180000001000 */
[----:B------:R-:W-:Y:S01]  /*0ab0*/  @P6 FMUL R27, R27, 0.25 ;  /* 0x3e8000001b1b6820 */ /* 0x000fe20000400000 */
[----:B------:R-:W4:Y:S08]  /*0ac0*/  MUFU.RCP R33, R24 ;  /* 0x0000001800217308 */ /* 0x000f300000001000 */
[----:B------:R-:W5:Y:S08]  /*0ad0*/  MUFU.RCP R30, R25 ;  /* 0x00000019001e7308 */ /* 0x000f700000001000 */
[----:B------:R-:W0:Y:S08]  /*0ae0*/  MUFU.RCP R27, R27 ;  /* 0x0000001b001b7308 */ /* 0x000e300000001000 */
[----:B------:R-:W1:Y:S01]  /*0af0*/  MUFU.RCP R26, R21 ;  /* 0x00000015001a7308 */ /* 0x000e620000001000 */
[----:B------:R-:W-:-:S07]  /*0b00*/  FSEL R0, R0, 1, P6 ;  /* 0x3f80000000007808 */ /* 0x000fce0003000000 */
[----:B------:R-:W3:Y:S01]  /*0b10*/  MUFU.RCP R29, R29 ;  /* 0x0000001d001d7308 */ /* 0x000ee20000001000 */
[----:B------:R-:W-:Y:S01]  /*0b20*/  SEL R22, R22, RZ, !P5 ;  /* 0x000000ff16167207 */ /* 0x000fe20006800000 */
[----:B0-----:R-:W-:Y:S01]  /*0b30*/  FMUL R31, R31, R20 ;  /* 0x000000141f1f7220 */ /* 0x001fe20000400000 */
[----:B----4-:R-:W-:Y:S01]  /*0b40*/  FMUL R33, R33, R8 ;  /* 0x0000000821217220 */ /* 0x010fe20000400000 */
[----:B-----5:R-:W-:Y:S01]  /*0b50*/  FMUL R30, R30, R9 ;  /* 0x000000091e1e7220 */ /* 0x020fe20000400000 */
[----:B------:R-:W-:Y:S01]  /*0b60*/  FMUL R9, R27, R0 ;  /* 0x000000001b097220 */ /* 0x000fe20000400000 */
[----:B------:R-:W-:Y:S01]  /*0b70*/  HADD2.F32 R0, -RZ, R22.H0_H0 ;  /* 0x20000016ff007230 */ /* 0x000fe20000004100 */
[----:B------:R-:W-:Y:S01]  /*0b80*/  FMUL R31, R6, R31 ;  /* 0x0000001f061f7220 */ /* 0x000fe20000400000 */
[----:B-1----:R-:W-:Y:S01]  /*0b90*/  FMUL R26, R26, R19 ;  /* 0x000000131a1a7220 */ /* 0x002fe20000400000 */
[----:B--2---:R-:W-:Y:S01]  /*0ba0*/  SEL R16, R16, RZ, !P4 ;  /* 0x000000ff10107207 */ /* 0x004fe20006000000 */
[----:B------:R-:W-:Y:S01]  /*0bb0*/  FMUL R6, R2, R33 ;  /* 0x0000002102067220 */ /* 0x000fe20000400000 */
[----:B------:R-:W-:Y:S01]  /*0bc0*/  FMUL R19, R3, R30 ;  /* 0x0000001e03137220 */ /* 0x000fe20000400000 */
[----:B---3--:R-:W-:Y:S01]  /*0bd0*/  SEL R2, R14, RZ, !P3 ;  /* 0x000000ff0e027207 */ /* 0x008fe20005800000 */
[----:B------:R-:W-:Y:S01]  /*0be0*/  FMUL R31, R0, R31 ;  /* 0x0000001f001f7220 */ /* 0x000fe20000400000 */
[----:B------:R-:W-:Y:S01]  /*0bf0*/  SEL R3, R15, RZ, !P2 ;  /* 0x000000ff0f037207 */ /* 0x000fe20005000000 */
[----:B------:R-:W-:Y:S01]  /*0c00*/  FMUL R18, R29, R18 ;  /* 0x000000121d127220 */ /* 0x000fe20000400000 */
[----:B------:R-:W-:Y:S01]  /*0c10*/  HADD2.F32 R0, -RZ, R16.H0_H0 ;  /* 0x20000010ff007230 */ /* 0x000fe20000004100 */
[----:B------:R-:W-:Y:S01]  /*0c20*/  FMUL R7, R7, R26 ;  /* 0x0000001a07077220 */ /* 0x000fe20000400000 */
[----:B------:R-:W-:Y:S01]  /*0c30*/  SEL R17, R17, RZ, !P1 ;  /* 0x000000ff11117207 */ /* 0x000fe20004800000 */
[----:B------:R-:W-:Y:S01]  /*0c40*/  HADD2.F32 R2, -RZ, R2.H0_H0 ;  /* 0x20000002ff027230 */ /* 0x000fe20000004100 */
[----:B------:R-:W-:Y:S01]  /*0c50*/  FMUL R11, R11, R18 ;  /* 0x000000120b0b7220 */ /* 0x000fe20000400000 */
[----:B------:R-:W-:Y:S01]  /*0c60*/  HADD2.F32 R3, -RZ, R3.H0_H0 ;  /* 0x20000003ff037230 */ /* 0x000fe20000004100 */
[----:B------:R-:W-:Y:S01]  /*0c70*/  SEL R13, R13, RZ, !P0 ;  /* 0x000000ff0d0d7207 */ /* 0x000fe20004000000 */
[----:B------:R-:W-:Y:S01]  /*0c80*/  FMUL R8, R0, R7 ;  /* 0x0000000700087220 */ /* 0x000fe20000400000 */
[----:B------:R-:W-:Y:S01]  /*0c90*/  HADD2.F32 R0, -RZ, R17.H0_H0 ;  /* 0x20000011ff007230 */ /* 0x000fe20000004100 */
[----:B------:R-:W-:Y:S01]  /*0ca0*/  FMUL R12, R12, R9 ;  /* 0x000000090c0c7220 */ /* 0x000fe20000400000 */
[----:B------:R-:W-:Y:S01]  /*0cb0*/  FMUL R2, R2, R11 ;  /* 0x0000000b02027220 */ /* 0x000fe20000400000 */
[----:B------:R-:W-:Y:S01]  /*0cc0*/  HADD2.F32 R13, -RZ, R13.H0_H0 ;  /* 0x2000000dff0d7230 */ /* 0x000fe20000004100 */
[----:B------:R-:W-:Y:S01]  /*0cd0*/  FMUL R3, R3, R6 ;  /* 0x0000000603037220 */ /* 0x000fe20000400000 */
[----:B------:R-:W-:Y:S01]  /*0ce0*/  ISETP.GE.AND P6, PT, R23, c[0x0][0x178], PT ;  /* 0x00005e0017007a0c */ /* 0x000fe20003fc6270 */
[----:B------:R-:W-:Y:S01]  /*0cf0*/  FMUL R0, R0, R19 ;  /* 0x0000001300007220 */ /* 0x000fe20000400000 */
[----:B------:R-:W-:Y:S01]  /*0d00*/  F2FP.PACK_AB R8, R8, R31 ;  /* 0x0000001f0808723e */ /* 0x000fe200000000ff */
[----:B------:R-:W-:Y:S01]  /*0d10*/  FMUL R13, R13, R12 ;  /* 0x0000000c0d0d7220 */ /* 0x000fe20000400000 */
[----:B------:R-:W-:-:S02]  /*0d20*/  F2FP.PACK_AB R2, R3, R2 ;  /* 0x000000020302723e */ /* 0x000fc400000000ff */
[----:B------:R-:W-:Y:S02]  /*0d30*/  PRMT R6, R10, 0x7632, R6 ;  /* 0x000076320a067816 */ /* 0x000fe40000000006 */
[----:B------:R-:W-:Y:S02]  /*0d40*/  F2FP.PACK_AB R0, R13, R0 ;  /* 0x000000000d00723e */ /* 0x000fe400000000ff */
[----:B------:R-:W-:Y:S02]  /*0d50*/  PRMT R3, R8, 0x7632, R3 ;  /* 0x0000763208037816 */ /* 0x000fe40000000003 */
[----:B------:R-:W-:Y:S01]  /*0d60*/  PRMT R7, R2, 0x7632, R7 ;  /* 0x0000763202077816 */ /* 0x000fe20000000007 */
[----:B------:R0:W-:Y:S04]  /*0d70*/  @!P6 STG.E.U16 [R4.64+0x2], R6 ;  /* 0x000002060400e986 */ /* 0x0001e8000c101504 */
[----:B------:R0:W-:Y:S04]  /*0d80*/  @!P5 STG.E.U16 [R4.64+0x4], R8 ;  /* 0x000004080400d986 */ /* 0x0001e8000c101504 */
[----:B------:R0:W-:Y:S04]  /*0d90*/  @!P4 STG.E.U16 [R4.64+0x6], R3 ;  /* 0x000006030400c986 */ /* 0x0001e8000c101504 */
[----:B------:R0:W-:Y:S04]  /*0da0*/  @!P3 STG.E.U16 [R4.64+0x8], R2 ;  /* 0x000008020400b986 */ /* 0x0001e8000c101504 */
[----:B------:R0:W-:Y:S04]  /*0db0*/  @!P2 STG.E.U16 [R4.64+0xa], R7 ;  /* 0x00000a070400a986 */ /* 0x0001e8000c101504 */
[----:B------:R0:W-:Y:S01]  /*0dc0*/  @!P1 STG.E.U16 [R4.64+0xc], R0 ;  /* 0x00000c0004009986 */ /* 0x0001e2000c101504 */
[----:B------:R-:W-:Y:S05]  /*0dd0*/  @P0 EXIT ;  /* 0x000000000000094d */ /* 0x000fea0003800000 */
[----:B0-----:R-:W-:-:S05]  /*0de0*/  PRMT R2, R0, 0x7632, R2 ;  /* 0x0000763200027816 */ /* 0x001fca0000000002 */
[----:B------:R-:W-:Y:S01]  /*0df0*/  STG.E.U16 [R4.64+0xe], R2 ;  /* 0x00000e0204007986 */ /* 0x000fe2000c101504 */
[----:B------:R-:W-:Y:S05]  /*0e00*/  EXIT ;  /* 0x000000000000794d */ /* 0x000fea0003800000 */
.L_x_0:
[----:B------:R-:W-:-:S00]  /*0e10*/  BRA `(.L_x_0) ;  /* 0xfffffff000007947 */ /* 0x000fc0000383ffff */
[----:B------:R-:W-:-:S00]  /*0e20*/  NOP ;  /* 0x0000000000007918 */ /* 0x000fc00000000000 */
        /* <DEDUP_REMOVED lines=13> */
.L_x_1:
